	.headerflags	@"EF_CUDA_TEXMODE_UNIFIED EF_CUDA_64BIT_ADDRESS EF_CUDA_ACCELERATORS EF_CUDA_SM90 EF_CUDA_VIRTUAL_SM(EF_CUDA_SM90)"
	.elftype	@"ET_EXEC"


//--------------------- .nv.info                  --------------------------
	.section	.nv.info,"",@"SHT_CUDA_INFO"
	.align	4


	//----- nvinfo : EIATTR_REGCOUNT
	.align		4
        /*0000*/ 	.byte	0x04, 0x2f
        /*0002*/ 	.short	(.L_1 - .L_0)
	.align		4
.L_0:
        /*0004*/ 	.word	index@(triton_poi_fused_clone_2)
        /*0008*/ 	.word	0x00000010


	//----- nvinfo : EIATTR_MIN_STACK_SIZE
	.align		4
.L_1:
        /*000c*/ 	.byte	0x04, 0x12
        /*000e*/ 	.short	(.L_3 - .L_2)
	.align		4
.L_2:
        /*0010*/ 	.word	index@(triton_poi_fused_clone_2)
        /*0014*/ 	.word	0x00000000


	//----- nvinfo : EIATTR_FRAME_SIZE
	.align		4
.L_3:
        /*0018*/ 	.byte	0x04, 0x11
        /*001a*/ 	.short	(.L_5 - .L_4)
	.align		4
.L_4:
        /*001c*/ 	.word	index@(triton_poi_fused_clone_2)
        /*0020*/ 	.word	0x00000000


	//----- nvinfo : EIATTR_MIN_STACK_SIZE
	.align		4
.L_5:
        /*0024*/ 	.byte	0x04, 0x12
        /*0026*/ 	.short	(.L_7 - .L_6)
	.align		4
.L_6:
        /*0028*/ 	.word	index@(triton_poi_fused_clone_2)
        /*002c*/ 	.word	0x00000000
.L_7:


//--------------------- .nv.info.triton_poi_fused_clone_2 --------------------------
	.section	.nv.info.triton_poi_fused_clone_2,"",@"SHT_CUDA_INFO"
	.sectionflags	@""
	.align	4


	//----- nvinfo : EIATTR_CUDA_API_VERSION
	.align		4
        /*0000*/ 	.byte	0x04, 0x37
        /*0002*/ 	.short	(.L_9 - .L_8)
.L_8:
        /*0004*/ 	.word	0x0000007c


	//----- nvinfo : EIATTR_KPARAM_INFO
	.align		4
.L_9:
        /*0008*/ 	.byte	0x04, 0x17
        /*000a*/ 	.short	(.L_11 - .L_10)
.L_10:
        /*000c*/ 	.word	0x00000000
        /*0010*/ 	.short	0x0003
        /*0012*/ 	.short	0x0018
        /*0014*/ 	.byte	0x00, 0xf0, 0x11, 0x00


	//----- nvinfo : EIATTR_KPARAM_INFO
	.align		4
.L_11:
        /*0018*/ 	.byte	0x04, 0x17
        /*001a*/ 	.short	(.L_13 - .L_12)
.L_12:
        /*001c*/ 	.word	0x00000000
        /*0020*/ 	.short	0x0002
        /*0022*/ 	.short	0x0010
        /*0024*/ 	.byte	0x00, 0xf4, 0x21, 0x00


	//----- nvinfo : EIATTR_KPARAM_INFO
	.align		4
.L_13:
        /*0028*/ 	.byte	0x04, 0x17
        /*002a*/ 	.short	(.L_15 - .L_14)
.L_14:
        /*002c*/ 	.word	0x00000000
        /*0030*/ 	.short	0x0001
        /*0032*/ 	.short	0x0008
        /*0034*/ 	.byte	0x00, 0xf4, 0x21, 0x00


	//----- nvinfo : EIATTR_KPARAM_INFO
	.align		4
.L_15:
        /*0038*/ 	.byte	0x04, 0x17
        /*003a*/ 	.short	(.L_17 - .L_16)
.L_16:
        /*003c*/ 	.word	0x00000000
        /*0040*/ 	.short	0x0000
        /*0042*/ 	.short	0x0000
        /*0044*/ 	.byte	0x00, 0xf4, 0x21, 0x00


	//----- nvinfo : EIATTR_SPARSE_MMA_MASK
	.align		4
.L_17:
        /*0048*/ 	.byte	0x03, 0x50
        /*004a*/ 	.short	0x0000


	//----- nvinfo : EIATTR_MAXREG_COUNT
	.align		4
        /*004c*/ 	.byte	0x03, 0x1b
        /*004e*/ 	.short	0x00ff


	//----- nvinfo : EIATTR_EXIT_INSTR_OFFSETS
	.align		4
        /*0050*/ 	.byte	0x04, 0x1c
        /*0052*/ 	.short	(.L_19 - .L_18)


	//   ....[0]....
.L_18:
        /*0054*/ 	.word	0x000002d0


	//----- nvinfo : EIATTR_REQNTID
	.align		4
.L_19:
        /*0058*/ 	.byte	0x04, 0x10
        /*005a*/ 	.short	(.L_21 - .L_20)
.L_20:
        /*005c*/ 	.word	0x00000080
        /*0060*/ 	.word	0x00000001
        /*0064*/ 	.word	0x00000001


	//----- nvinfo : EIATTR_CBANK_PARAM_SIZE
	.align		4
.L_21:
        /*0068*/ 	.byte	0x03, 0x19
        /*006a*/ 	.short	0x001c


	//----- nvinfo : EIATTR_PARAM_CBANK
	.align		4
        /*006c*/ 	.byte	0x04, 0x0a
        /*006e*/ 	.short	(.L_23 - .L_22)
	.align		4
.L_22:
        /*0070*/ 	.word	index@(.nv.constant0.triton_poi_fused_clone_2)
        /*0074*/ 	.short	0x0210
        /*0076*/ 	.short	0x001c


	//----- nvinfo : EIATTR_SW_WAR
	.align		4
.L_23:
        /*0078*/ 	.byte	0x04, 0x36
        /*007a*/ 	.short	(.L_25 - .L_24)
.L_24:
        /*007c*/ 	.word	0x00000008
.L_25:


//--------------------- .nv.callgraph             --------------------------
	.section	.nv.callgraph,"",@"SHT_CUDA_CALLGRAPH"
	.align	4
	.sectionentsize	8
	.align		4
        /*0000*/ 	.word	0x00000000
	.align		4
        /*0004*/ 	.word	0xffffffff
	.align		4
        /*0008*/ 	.word	0x00000000
	.align		4
        /*000c*/ 	.word	0xfffffffe
	.align		4
        /*0010*/ 	.word	0x00000000
	.align		4
        /*0014*/ 	.word	0xfffffffd
	.align		4
        /*0018*/ 	.word	0x00000000
	.align		4
        /*001c*/ 	.word	0xfffffffc


//--------------------- .text.triton_poi_fused_clone_2 --------------------------
	.section	.text.triton_poi_fused_clone_2,"ax",@progbits
	.align	128
        .global         triton_poi_fused_clone_2
        .type           triton_poi_fused_clone_2,@function
        .size           triton_poi_fused_clone_2,(.L_x_1 - triton_poi_fused_clone_2)
        .other          triton_poi_fused_clone_2,@"STO_CUDA_ENTRY STV_DEFAULT"
triton_poi_fused_clone_2:
.text.triton_poi_fused_clone_2:
[----:B------:R-:W-:Y:S01]  /*0000*/  LDC R1, c[0x0][0x28] ;  /* 0x00000a00ff017b82 */ /* 0x000fe20000000800 */
[----:B------:R-:W1:Y:S07]  /*0010*/  S2R R0, SR_TID.X ;  /* 0x0000000000007919 */ /* 0x000e6e0000002100 */
[----:B------:R-:W2:Y:S01]  /*0020*/  LDC.64 R4, c[0x0][0x218] ;  /* 0x00008600ff047b82 */ /* 0x000ea20000000a00 */
[----:B------:R-:W-:Y:S01]  /*0030*/  ULDC.64 UR4, c[0x0][0x208] ;  /* 0x0000820000047ab9 */ /* 0x000fe20000000a00 */
[----:B------:R-:W3:Y:S06]  /*0040*/  S2R R13, SR_CTAID.X ;  /* 0x00000000000d7919 */ /* 0x000eec0000002500 */
[----:B------:R-:W4:Y:S01]  /*0050*/  LDC.64 R2, c[0x0][0x210] ;  /* 0x00008400ff027b82 */ /* 0x000f220000000a00 */
[----:B-1----:R-:W-:Y:S01]  /*0060*/  IMAD.SHL.U32 R0, R0, 0x2, RZ ;  /* 0x0000000200007824 */ /* 0x002fe200078e00ff */
[----:B---3--:R-:W-:Y:S01]  /*0070*/  SHF.R.U32.HI R7, RZ, 0x17, R13 ;  /* 0x00000017ff077819 */ /* 0x008fe2000001160d */
[----:B------:R-:W-:-:S03]  /*0080*/  IMAD.SHL.U32 R6, R13, 0x100, RZ ;  /* 0x000001000d067824 */ /* 0x000fc600078e00ff */
[----:B------:R-:W-:Y:S02]  /*0090*/  LOP3.LUT R0, R0, 0xfe, RZ, 0xc0, !PT ;  /* 0x000000fe00007812 */ /* 0x000fe400078ec0ff */
[----:B------:R-:W-:Y:S01]  /*00a0*/  SGXT.U32 R7, R7, 0x1 ;  /* 0x000000010707781a */ /* 0x000fe20000000000 */
[----:B------:R-:W-:Y:S01]  /*00b0*/  VIADD R6, R6, 0x1 ;  /* 0x0000000106067836 */ /* 0x000fe20000000000 */
[--C-:B------:R-:W-:Y:S02]  /*00c0*/  PRMT R0, R0, 0x6540, R13.reuse ;  /* 0x0000654000007816 */ /* 0x100fe4000000000d */
[----:B------:R-:W-:Y:S02]  /*00d0*/  SHF.R.S32.HI R11, RZ, 0x17, R13 ;  /* 0x00000017ff0b7819 */ /* 0x000fe4000001140d */
[----:B------:R-:W-:Y:S02]  /*00e0*/  SHF.R.S32.HI R8, RZ, 0x1, R0 ;  /* 0x00000001ff087819 */ /* 0x000fe40000011400 */
[----:B------:R-:W-:-:S03]  /*00f0*/  SGXT R11, R11, 0x1 ;  /* 0x000000010b0b781a */ /* 0x000fc60000000200 */
[----:B------:R-:W-:Y:S01]  /*0100*/  IMAD.IADD R9, R7, 0x1, R8 ;  /* 0x0000000107097824 */ /* 0x000fe200078e0208 */
[----:B------:R-:W-:Y:S01]  /*0110*/  LEA.HI R11, R11, R0, RZ, 0x2 ;  /* 0x000000000b0b7211 */ /* 0x000fe200078f10ff */
[----:B------:R-:W-:-:S03]  /*0120*/  IMAD.IADD R7, R6, 0x1, R7 ;  /* 0x0000000106077824 */ /* 0x000fc600078e0207 */
[----:B------:R-:W-:Y:S02]  /*0130*/  LOP3.LUT R9, R9, 0xfffffffe, RZ, 0xc0, !PT ;  /* 0xfffffffe09097812 */ /* 0x000fe400078ec0ff */
[--C-:B------:R-:W-:Y:S02]  /*0140*/  SHF.R.S32.HI R10, RZ, 0x2, R11.reuse ;  /* 0x00000002ff0a7819 */ /* 0x100fe4000001140b */
[----:B------:R-:W-:Y:S01]  /*0150*/  SHF.R.S32.HI R11, RZ, 0x1f, R11 ;  /* 0x0000001fff0b7819 */ /* 0x000fe2000001140b */
[----:B------:R-:W-:Y:S01]  /*0160*/  IMAD.IADD R9, R8, 0x1, -R9 ;  /* 0x0000000108097824 */ /* 0x000fe200078e0a09 */
[----:B------:R-:W-:Y:S02]  /*0170*/  LOP3.LUT R7, R7, 0xffffff02, RZ, 0xc0, !PT ;  /* 0xffffff0207077812 */ /* 0x000fe400078ec0ff */
[----:B------:R-:W-:Y:S01]  /*0180*/  LEA.HI R11, R11, R10, RZ, 0x8 ;  /* 0x0000000a0b0b7211 */ /* 0x000fe200078f40ff */
[----:B------:R-:W-:-:S03]  /*0190*/  IMAD R9, R10, 0x4, R9 ;  /* 0x000000040a097824 */ /* 0x000fc600078e0209 */
[----:B------:R-:W-:Y:S02]  /*01a0*/  LOP3.LUT R11, R11, 0xffffff00, RZ, 0xc0, !PT ;  /* 0xffffff000b0b7812 */ /* 0x000fe400078ec0ff */
[----:B------:R-:W-:-:S03]  /*01b0*/  LEA R9, R9, 0x5, 0x2 ;  /* 0x0000000509097811 */ /* 0x000fc600078e10ff */
[----:B------:R-:W-:Y:S01]  /*01c0*/  IMAD.IADD R11, R10, 0x1, -R11 ;  /* 0x000000010a0b7824 */ /* 0x000fe200078e0a0b */
[----:B------:R-:W-:-:S03]  /*01d0*/  IADD3 R13, R9, R6, -R7 ;  /* 0x00000006090d7210 */ /* 0x000fc60007ffe807 */
[----:B--2---:R-:W-:-:S04]  /*01e0*/  IMAD.WIDE R6, R11, 0x4, R4 ;  /* 0x000000040b067825 */ /* 0x004fc800078e0204 */
[--C-:B----4-:R-:W-:Y:S02]  /*01f0*/  IMAD.WIDE R4, R9, 0x4, R2.reuse ;  /* 0x0000000409047825 */ /* 0x110fe400078e0202 */
[----:B------:R-:W2:Y:S01]  /*0200*/  LDG.E.EL R7, desc[UR4][R6.64] ;  /* 0x0000000406077981 */ /* 0x000ea2000c2e1900 */
[----:B------:R-:W1:Y:S01]  /*0210*/  LDC.64 R8, c[0x0][0x220] ;  /* 0x00008800ff087b82 */ /* 0x000e620000000a00 */
[----:B------:R-:W-:Y:S02]  /*0220*/  IMAD.WIDE R2, R13, 0x4, R2 ;  /* 0x000000040d027825 */ /* 0x000fe400078e0202 */
[----:B------:R-:W2:Y:S04]  /*0230*/  LDG.E R4, desc[UR4][R4.64] ;  /* 0x0000000404047981 */ /* 0x000ea8000c1e1900 */
[----:B------:R-:W3:Y:S01]  /*0240*/  LDG.E R2, desc[UR4][R2.64] ;  /* 0x0000000402027981 */ /* 0x000ee2000c1e1900 */
[----:B-1----:R-:W-:-:S04]  /*0250*/  IMAD.WIDE R8, R0, 0x4, R8 ;  /* 0x0000000400087825 */ /* 0x002fc800078e0208 */
[C-C-:B--2---:R-:W-:Y:S01]  /*0260*/  FADD R10, R4.reuse, R7.reuse ;  /* 0x00000007040a7221 */ /* 0x144fe20000000000 */
[-C--:B------:R-:W-:Y:S01]  /*0270*/  FSETP.GEU.AND P0, PT, R4, -R7.reuse, PT ;  /* 0x800000070400720b */ /* 0x080fe20003f0e000 */
[C---:B---3--:R-:W-:Y:S01]  /*0280*/  FADD R11, R2.reuse, R7 ;  /* 0x00000007020b7221 */ /* 0x048fe20000000000 */
[----:B------:R-:W-:Y:S02]  /*0290*/  FSETP.GEU.AND P1, PT, R2, -R7, PT ;  /* 0x800000070200720b */ /* 0x000fe40003f2e000 */
[----:B------:R-:W-:Y:S02]  /*02a0*/  FSEL R10, R10, RZ, P0 ;  /* 0x000000ff0a0a7208 */ /* 0x000fe40000000000 */
[----:B------:R-:W-:-:S05]  /*02b0*/  FSEL R11, R11, RZ, P1 ;  /* 0x000000ff0b0b7208 */ /* 0x000fca0000800000 */
[----:B------:R-:W-:Y:S01]  /*02c0*/  STG.E.64 desc[UR4][R8.64], R10 ;  /* 0x0000000a08007986 */ /* 0x000fe2000c101b04 */
[----:B------:R-:W-:Y:S05]  /*02d0*/  EXIT ;  /* 0x000000000000794d */ /* 0x000fea0003800000 */
.L_x_0:
[----:B------:R-:W-:-:S00]  /*02e0*/  BRA `(.L_x_0) ;  /* 0xfffffffc00fc7947 */ /* 0x000fc0000383ffff */
[----:B------:R-:W-:-:S00]  /*02f0*/  NOP ;  /* 0x0000000000007918 */ /* 0x000fc00000000000 */
        /* <DEDUP_REMOVED lines=8> */
.L_x_1:


//--------------------- .nv.constant0.triton_poi_fused_clone_2 --------------------------
	.section	.nv.constant0.triton_poi_fused_clone_2,"a",@progbits
	.sectionflags	@""
	.align	4
.nv.constant0.triton_poi_fused_clone_2:
	.zero		556
